//
// Generated by NVIDIA NVVM Compiler
//
// Compiler Build ID: CL-36424714
// Cuda compilation tools, release 13.0, V13.0.88
// Based on NVVM 20.0.0
//

.version 9.0
.target sm_100
.address_size 64

	// .globl	_Z16fillHistogramGPUPfPi
// _ZZ16fillHistogramGPUPfPiE4temp has been demoted

.visible .entry _Z16fillHistogramGPUPfPi(
	.param .u64 .ptr .align 1 _Z16fillHistogramGPUPfPi_param_0,
	.param .u64 .ptr .align 1 _Z16fillHistogramGPUPfPi_param_1
)
{
	.reg .pred 	%p<4>;
	.reg .b32 	%r<21>;
	.reg .b32 	%f<3>;
	.reg .b64 	%rd<9>;
	// demoted variable
	.shared .align 4 .b8 _ZZ16fillHistogramGPUPfPiE4temp[40];
	ld.param.u64 	%rd2, [_Z16fillHistogramGPUPfPi_param_0];
	ld.param.u64 	%rd3, [_Z16fillHistogramGPUPfPi_param_1];
	mov.u32 	%r1, %tid.x;
	shl.b32 	%r9, %r1, 2;
	mov.u32 	%r10, _ZZ16fillHistogramGPUPfPiE4temp;
	add.s32 	%r2, %r10, %r9;
	mov.b32 	%r11, 0;
	st.shared.u32 	[%r2], %r11;
	bar.sync 	0;
	mov.u32 	%r12, %ctaid.x;
	mov.u32 	%r3, %ntid.x;
	mad.lo.s32 	%r20, %r12, %r3, %r1;
	setp.gt.s32 	%p1, %r20, 2147482;
	@%p1 bra 	$L__BB0_5;
	mov.u32 	%r13, %nctaid.x;
	mul.lo.s32 	%r5, %r3, %r13;
	cvta.to.global.u64 	%rd1, %rd2;
$L__BB0_2:
	mul.wide.s32 	%rd4, %r20, 4;
	add.s64 	%rd5, %rd1, %rd4;
	ld.global.f32 	%f1, [%rd5];
	div.rn.f32 	%f2, %f1, 0f41200000;
	cvt.rzi.s32.f32 	%r7, %f2;
	setp.gt.u32 	%p2, %r7, 9;
	@%p2 bra 	$L__BB0_4;
	shl.b32 	%r14, %r7, 2;
	add.s32 	%r16, %r10, %r14;
	atom.shared.add.u32 	%r17, [%r16], 1;
$L__BB0_4:
	add.s32 	%r20, %r20, %r5;
	setp.lt.s32 	%p3, %r20, 2147483;
	@%p3 bra 	$L__BB0_2;
$L__BB0_5:
	cvta.to.global.u64 	%rd6, %rd3;
	bar.sync 	0;
	mul.wide.u32 	%rd7, %r1, 4;
	add.s64 	%rd8, %rd6, %rd7;
	ld.shared.u32 	%r18, [%r2];
	atom.global.add.u32 	%r19, [%rd8], %r18;
	ret;

}


// ===== COMPILED SASS (sm_100) =====

	.target	sm_100

	.elftype	@"ET_EXEC"


//--------------------- .note.nv.tkinfo           --------------------------
	.section	.note.nv.tkinfo,"",@"SHT_NOTE"
	.sectionflags	@"SHF_NOTE_NV_TKINFO"
	.tkinfo
        /*0018*/ 	.word	0x00000002
        /*0030*/ 	.string	""
        /*0030*/ 	.string	"ptxas"
        /*0030*/ 	.string	"Cuda compilation tools, release 13.0, V13.0.88"
        /*0030*/ 	.string	"Build cuda_13.0.r13.0/compiler.36424714_0"
        /*0030*/ 	.string	"-arch sm_100 -m 64 "



//--------------------- .note.nv.cuinfo           --------------------------
	.section	.note.nv.cuinfo,"",@"SHT_NOTE"
	.sectionflags	@"SHF_NOTE_NV_CUINFO"
        /*0018*/ 	.short	0x0002
        /*001a*/ 	.short	0x0064
        /*001c*/ 	.short	0x0082
	.zero		2


//--------------------- .nv.info                  --------------------------
	.section	.nv.info,"",@"SHT_CUDA_INFO"
	.align	4


	//----- nvinfo : EIATTR_REGCOUNT
	.align		4
        /*0000*/ 	.byte	0x04, 0x2f
        /*0002*/ 	.short	(.L_1 - .L_0)
	.align		4
.L_0:
        /*0004*/ 	.word	index@(_Z16fillHistogramGPUPfPi)
        /*0008*/ 	.word	0x00000012


	//----- nvinfo : EIATTR_FRAME_SIZE
	.align		4
.L_1:
        /*000c*/ 	.byte	0x04, 0x11
        /*000e*/ 	.short	(.L_3 - .L_2)
	.align		4
.L_2:
        /*0010*/ 	.word	index@($__internal_0_$__cuda_sm3x_div_rn_noftz_f32_slowpath)
        /*0014*/ 	.word	0x00000000


	//----- nvinfo : EIATTR_FRAME_SIZE
	.align		4
.L_3:
        /*0018*/ 	.byte	0x04, 0x11
        /*001a*/ 	.short	(.L_5 - .L_4)
	.align		4
.L_4:
        /*001c*/ 	.word	index@(_Z16fillHistogramGPUPfPi)
        /*0020*/ 	.word	0x00000000


	//----- nvinfo : EIATTR_MIN_STACK_SIZE
	.align		4
.L_5:
        /*0024*/ 	.byte	0x04, 0x12
        /*0026*/ 	.short	(.L_7 - .L_6)
	.align		4
.L_6:
        /*0028*/ 	.word	index@(_Z16fillHistogramGPUPfPi)
        /*002c*/ 	.word	0x00000000
.L_7:


//--------------------- .nv.compat                --------------------------
	.section	.nv.compat,"",@"SHT_CUDA_COMPAT_INFO"
	.align	4
        /*0000*/ 	.byte	0x02, 0x09, 0x00, 0x00, 0x02, 0x02, 0x01, 0x00, 0x02, 0x05, 0x05, 0x00, 0x03, 0x07, 0x01, 0x01
        /*0010*/ 	.byte	0x02, 0x03, 0x00, 0x00, 0x02, 0x06, 0x01, 0x00, 0x04, 0x0b, 0x08, 0x00, 0x01, 0x00, 0x00, 0x00
        /*0020*/ 	.byte	0x00, 0x00, 0x00, 0x00


//--------------------- .nv.info._Z16fillHistogramGPUPfPi --------------------------
	.section	.nv.info._Z16fillHistogramGPUPfPi,"",@"SHT_CUDA_INFO"
	.sectionflags	@""
	.align	4


	//----- nvinfo : EIATTR_CUDA_API_VERSION
	.align		4
        /*0000*/ 	.byte	0x04, 0x37
        /*0002*/ 	.short	(.L_9 - .L_8)
.L_8:
        /*0004*/ 	.word	0x00000082


	//----- nvinfo : EIATTR_KPARAM_INFO
	.align		4
.L_9:
        /*0008*/ 	.byte	0x04, 0x17
        /*000a*/ 	.short	(.L_11 - .L_10)
.L_10:
        /*000c*/ 	.word	0x00000000
        /*0010*/ 	.short	0x0001
        /*0012*/ 	.short	0x0008
        /*0014*/ 	.byte	0x00, 0xf5, 0x21, 0x00


	//----- nvinfo : EIATTR_KPARAM_INFO
	.align		4
.L_11:
        /*0018*/ 	.byte	0x04, 0x17
        /*001a*/ 	.short	(.L_13 - .L_12)
.L_12:
        /*001c*/ 	.word	0x00000000
        /*0020*/ 	.short	0x0000
        /*0022*/ 	.short	0x0000
        /*0024*/ 	.byte	0x00, 0xf5, 0x21, 0x00


	//----- nvinfo : EIATTR_SPARSE_MMA_MASK
	.align		4
.L_13:
        /*0028*/ 	.byte	0x03, 0x50
        /*002a*/ 	.short	0x0000


	//----- nvinfo : EIATTR_MAXREG_COUNT
	.align		4
        /*002c*/ 	.byte	0x03, 0x1b
        /*002e*/ 	.short	0x00ff


	//----- nvinfo : EIATTR_NUM_BARRIERS
	.align		4
        /*0030*/ 	.byte	0x02, 0x4c
        /*0032*/ 	.byte	0x01
	.zero		1


	//----- nvinfo : EIATTR_MERCURY_ISA_VERSION
	.align		4
        /*0034*/ 	.byte	0x03, 0x5f
        /*0036*/ 	.short	0x0101


	//----- nvinfo : EIATTR_VRC_CTA_INIT_COUNT
	.align		4
        /*0038*/ 	.byte	0x02, 0x4a
	.zero		1
	.zero		1


	//----- nvinfo : EIATTR_EXIT_INSTR_OFFSETS
	.align		4
        /*003c*/ 	.byte	0x04, 0x1c
        /*003e*/ 	.short	(.L_15 - .L_14)


	//   ....[0]....
.L_14:
        /*0040*/ 	.word	0x00000320


	//----- nvinfo : EIATTR_CRS_STACK_SIZE
	.align		4
.L_15:
        /*0044*/ 	.byte	0x04, 0x1e
        /*0046*/ 	.short	(.L_17 - .L_16)
.L_16:
        /*0048*/ 	.word	0x00000000


	//----- nvinfo : EIATTR_CBANK_PARAM_SIZE
	.align		4
.L_17:
        /*004c*/ 	.byte	0x03, 0x19
        /*004e*/ 	.short	0x0010


	//----- nvinfo : EIATTR_PARAM_CBANK
	.align		4
        /*0050*/ 	.byte	0x04, 0x0a
        /*0052*/ 	.short	(.L_19 - .L_18)
	.align		4
.L_18:
        /*0054*/ 	.word	index@(.nv.constant0._Z16fillHistogramGPUPfPi)
        /*0058*/ 	.short	0x0380
        /*005a*/ 	.short	0x0010


	//----- nvinfo : EIATTR_SW_WAR
	.align		4
.L_19:
        /*005c*/ 	.byte	0x04, 0x36
        /*005e*/ 	.short	(.L_21 - .L_20)
.L_20:
        /*0060*/ 	.word	0x00000008
.L_21:


//--------------------- .nv.callgraph             --------------------------
	.section	.nv.callgraph,"",@"SHT_CUDA_CALLGRAPH"
	.align	4
	.sectionentsize	8
	.align		4
        /*0000*/ 	.word	0x00000000
	.align		4
        /*0004*/ 	.word	0xffffffff
	.align		4
        /*0008*/ 	.word	0x00000000
	.align		4
        /*000c*/ 	.word	0xfffffffe
	.align		4
        /*0010*/ 	.word	0x00000000
	.align		4
        /*0014*/ 	.word	0xfffffffd
	.align		4
        /*0018*/ 	.word	0x00000000
	.align		4
        /*001c*/ 	.word	0xfffffffc


//--------------------- .text._Z16fillHistogramGPUPfPi --------------------------
	.section	.text._Z16fillHistogramGPUPfPi,"ax",@progbits
	.align	128
        .global         _Z16fillHistogramGPUPfPi
        .type           _Z16fillHistogramGPUPfPi,@function
        .size           _Z16fillHistogramGPUPfPi,(.L_x_19 - _Z16fillHistogramGPUPfPi)
        .other          _Z16fillHistogramGPUPfPi,@"STO_CUDA_ENTRY STV_DEFAULT"
_Z16fillHistogramGPUPfPi:
.text._Z16fillHistogramGPUPfPi:
[----:B------:R-:W-:Y:S01]  /*0000*/  LDC R1, c[0x0][0x37c] ;  /* 0x0000df00ff017b82 */ /* 0x000fe20000000800 */
[----:B------:R-:W0:Y:S07]  /*0010*/  S2R R4, SR_TID.X ;  /* 0x0000000000047919 */ /* 0x000e2e0000002100 */
[----:B------:R-:W0:Y:S01]  /*0020*/  S2UR UR8, SR_CTAID.X ;  /* 0x00000000000879c3 */ /* 0x000e220000002500 */
[----:B------:R-:W-:Y:S01]  /*0030*/  UMOV UR4, 0x400 ;  /* 0x0000040000047882 */ /* 0x000fe20000000000 */
[----:B------:R-:W1:Y:S06]  /*0040*/  LDCU.64 UR6, c[0x0][0x358] ;  /* 0x00006b00ff0677ac */ /* 0x000e6c0008000a00 */
[----:B------:R-:W0:Y:S08]  /*0050*/  LDC R9, c[0x0][0x360] ;  /* 0x0000d800ff097b82 */ /* 0x000e300000000800 */
[----:B------:R-:W2:Y:S01]  /*0060*/  S2UR UR5, SR_CgaCtaId ;  /* 0x00000000000579c3 */ /* 0x000ea20000008800 */
[----:B0-----:R-:W-:-:S05]  /*0070*/  IMAD R7, R9, UR8, R4 ;  /* 0x0000000809077c24 */ /* 0x001fca000f8e0204 */
[----:B------:R-:W-:Y:S01]  /*0080*/  ISETP.GT.AND P0, PT, R7, 0x20c49a, PT ;  /* 0x0020c49a0700780c */ /* 0x000fe20003f04270 */
[----:B--2---:R-:W-:-:S06]  /*0090*/  ULEA UR4, UR5, UR4, 0x18 ;  /* 0x0000000405047291 */ /* 0x004fcc000f8ec0ff */
[----:B------:R-:W-:-:S05]  /*00a0*/  LEA R5, R4, UR4, 0x2 ;  /* 0x0000000404057c11 */ /* 0x000fca000f8e10ff */
[----:B------:R0:W-:Y:S01]  /*00b0*/  STS [R5], RZ ;  /* 0x000000ff05007388 */ /* 0x0001e20000000800 */
[----:B------:R-:W-:Y:S06]  /*00c0*/  BAR.SYNC.DEFER_BLOCKING 0x0 ;  /* 0x0000000000007b1d */ /* 0x000fec0000010000 */
[----:B-1----:R-:W-:Y:S05]  /*00d0*/  @P0 BRA `(.L_x_0) ;  /* 0x0000000000780947 */ /* 0x002fea0003800000 */
[----:B------:R-:W1:Y:S01]  /*00e0*/  LDC.64 R2, c[0x0][0x380] ;  /* 0x0000e000ff027b82 */ /* 0x000e620000000a00 */
[----:B------:R-:W2:Y:S02]  /*00f0*/  LDCU UR5, c[0x0][0x370] ;  /* 0x00006e00ff0577ac */ /* 0x000ea40008000800 */
[----:B--2---:R-:W-:-:S07]  /*0100*/  IMAD R6, R9, UR5, RZ ;  /* 0x0000000509067c24 */ /* 0x004fce000f8e02ff */
.L_x_5:
[----:B-1----:R-:W-:-:S05]  /*0110*/  IMAD.WIDE R8, R7, 0x4, R2 ;  /* 0x0000000407087825 */ /* 0x002fca00078e0202 */
[----:B------:R-:W2:Y:S01]  /*0120*/  LDG.E R0, desc[UR6][R8.64] ;  /* 0x0000000608007981 */ /* 0x000ea2000c1e1900 */
[----:B------:R-:W-:Y:S01]  /*0130*/  IMAD.MOV.U32 R11, RZ, RZ, 0x3dcccccd ;  /* 0x3dcccccdff0b7424 */ /* 0x000fe200078e00ff */
[----:B------:R-:W-:Y:S05]  /*0140*/  YIELD ;  /* 0x0000000000007946 */ /* 0x000fea0003800000 */
[----:B------:R-:W-:Y:S01]  /*0150*/  IMAD.MOV.U32 R10, RZ, RZ, 0x41200000 ;  /* 0x41200000ff0a7424 */ /* 0x000fe200078e00ff */
[----:B------:R-:W-:Y:S01]  /*0160*/  BSSY.RECONVERGENT B1, `(.L_x_1) ;  /* 0x000000d000017945 */ /* 0x000fe20003800200 */
[----:B------:R-:W-:Y:S02]  /*0170*/  IMAD.IADD R7, R6, 0x1, R7 ;  /* 0x0000000106077824 */ /* 0x000fe400078e0207 */
[----:B------:R-:W-:-:S03]  /*0180*/  FFMA R10, R11, -R10, 1 ;  /* 0x3f8000000b0a7423 */ /* 0x000fc6000000080a */
[----:B------:R-:W-:Y:S01]  /*0190*/  ISETP.GE.AND P2, PT, R7, 0x20c49b, PT ;  /* 0x0020c49b0700780c */ /* 0x000fe20003f46270 */
[----:B------:R-:W-:Y:S01]  /*01a0*/  FFMA R11, R10, R11, 0.10000000149011611938 ;  /* 0x3dcccccd0a0b7423 */ /* 0x000fe2000000000b */
[----:B--2---:R-:W1:Y:S03]  /*01b0*/  FCHK P0, R0, 10 ;  /* 0x4120000000007902 */ /* 0x004e660000000000 */
[----:B------:R-:W-:-:S04]  /*01c0*/  FFMA R10, R0, R11, RZ ;  /* 0x0000000b000a7223 */ /* 0x000fc800000000ff */
[----:B------:R-:W-:-:S04]  /*01d0*/  FFMA R12, R10, -10, R0 ;  /* 0xc12000000a0c7823 */ /* 0x000fc80000000000 */
[----:B------:R-:W-:Y:S01]  /*01e0*/  FFMA R10, R11, R12, R10 ;  /* 0x0000000c0b0a7223 */ /* 0x000fe2000000000a */
[----:B-1----:R-:W-:Y:S06]  /*01f0*/  @!P0 BRA `(.L_x_2) ;  /* 0x00000000000c8947 */ /* 0x002fec0003800000 */
[----:B------:R-:W-:-:S07]  /*0200*/  MOV R8, 0x220 ;  /* 0x0000022000087802 */ /* 0x000fce0000000f00 */
[----:B0-----:R-:W-:Y:S05]  /*0210*/  CALL.REL.NOINC `($__internal_0_$__cuda_sm3x_div_rn_noftz_f32_slowpath) ;  /* 0x0000000000447944 */ /* 0x001fea0003c00000 */
[----:B------:R-:W-:-:S07]  /*0220*/  IMAD.MOV.U32 R10, RZ, RZ, R0 ;  /* 0x000000ffff0a7224 */ /* 0x000fce00078e0000 */
.L_x_2:
[----:B------:R-:W-:Y:S05]  /*0230*/  BSYNC.RECONVERGENT B1 ;  /* 0x0000000000017941 */ /* 0x000fea0003800200 */
.L_x_1:
[----:B------:R-:W1:Y:S01]  /*0240*/  F2I.TRUNC.NTZ R10, R10 ;  /* 0x0000000a000a7305 */ /* 0x000e62000020f100 */
[----:B------:R-:W-:Y:S01]  /*0250*/  BSSY.RECONVERGENT B0, `(.L_x_3) ;  /* 0x0000005000007945 */ /* 0x000fe20003800200 */
[----:B-1----:R-:W-:-:S13]  /*0260*/  ISETP.GT.U32.AND P0, PT, R10, 0x9, PT ;  /* 0x000000090a00780c */ /* 0x002fda0003f04070 */
[----:B------:R-:W-:Y:S05]  /*0270*/  @P0 BRA `(.L_x_4) ;  /* 0x0000000000080947 */ /* 0x000fea0003800000 */
[----:B------:R-:W-:-:S05]  /*0280*/  LEA R0, R10, UR4, 0x2 ;  /* 0x000000040a007c11 */ /* 0x000fca000f8e10ff */
[----:B------:R1:W-:Y:S02]  /*0290*/  ATOMS.POPC.INC.32 RZ, [R0+URZ] ;  /* 0x0000000000ff7f8c */ /* 0x0003e4000d8000ff */
.L_x_4:
[----:B------:R-:W-:Y:S05]  /*02a0*/  BSYNC.RECONVERGENT B0 ;  /* 0x0000000000007941 */ /* 0x000fea0003800200 */
.L_x_3:
[----:B------:R-:W-:Y:S05]  /*02b0*/  @!P2 BRA `(.L_x_5) ;  /* 0xfffffffc0094a947 */ /* 0x000fea000383ffff */
.L_x_0:
[----:B------:R-:W-:Y:S05]  /*02c0*/  WARPSYNC.ALL ;  /* 0x0000000000007948 */ /* 0x000fea0003800000 */
[----:B------:R-:W-:Y:S08]  /*02d0*/  BAR.SYNC.DEFER_BLOCKING 0x0 ;  /* 0x0000000000007b1d */ /* 0x000ff00000010000 */
[----:B------:R-:W2:Y:S01]  /*02e0*/  LDC.64 R2, c[0x0][0x388] ;  /* 0x0000e200ff027b82 */ /* 0x000ea20000000a00 */
[----:B0-----:R-:W0:Y:S01]  /*02f0*/  LDS R5, [R5] ;  /* 0x0000000005057984 */ /* 0x001e220000000800 */
[----:B--2---:R-:W-:-:S05]  /*0300*/  IMAD.WIDE.U32 R2, R4, 0x4, R2 ;  /* 0x0000000404027825 */ /* 0x004fca00078e0002 */
[----:B0-----:R-:W-:Y:S01]  /*0310*/  REDG.E.ADD.STRONG.GPU desc[UR6][R2.64], R5 ;  /* 0x000000050200798e */ /* 0x001fe2000c12e106 */
[----:B------:R-:W-:Y:S05]  /*0320*/  EXIT ;  /* 0x000000000000794d */ /* 0x000fea0003800000 */
        .weak           $__internal_0_$__cuda_sm3x_div_rn_noftz_f32_slowpath
        .type           $__internal_0_$__cuda_sm3x_div_rn_noftz_f32_slowpath,@function
        .size           $__internal_0_$__cuda_sm3x_div_rn_noftz_f32_slowpath,(.L_x_19 - $__internal_0_$__cuda_sm3x_div_rn_noftz_f32_slowpath)
$__internal_0_$__cuda_sm3x_div_rn_noftz_f32_slowpath:
[--C-:B------:R-:W-:Y:S01]  /*0330*/  SHF.R.U32.HI R9, RZ, 0x17, R0.reuse ;  /* 0x00000017ff097819 */ /* 0x100fe20000011600 */
[----:B------:R-:W-:Y:S04]  /*0340*/  BSSY.RECONVERGENT B0, `(.L_x_6) ;  /* 0x000005c000007945 */ /* 0x000fe80003800200 */
[----:B------:R-:W-:Y:S01]  /*0350*/  BSSY.RELIABLE B2, `(.L_x_7) ;  /* 0x000001a000027945 */ /* 0x000fe20003800100 */
[----:B------:R-:W-:Y:S01]  /*0360*/  LOP3.LUT R11, R9, 0xff, RZ, 0xc0, !PT ;  /* 0x000000ff090b7812 */ /* 0x000fe200078ec0ff */
[----:B------:R-:W-:-:S04]  /*0370*/  IMAD.MOV.U32 R9, RZ, RZ, R0 ;  /* 0x000000ffff097224 */ /* 0x000fc800078e0000 */
[----:B------:R-:W-:-:S05]  /*0380*/  VIADD R12, R11, 0xffffffff ;  /* 0xffffffff0b0c7836 */ /* 0x000fca0000000000 */
[----:B------:R-:W-:-:S13]  /*0390*/  ISETP.GT.U32.OR P0, PT, R12, 0xfd, !PT ;  /* 0x000000fd0c00780c */ /* 0x000fda0007f04470 */
[----:B------:R-:W-:Y:S01]  /*03a0*/  @!P0 IMAD.MOV.U32 R10, RZ, RZ, RZ ;  /* 0x000000ffff0a8224 */ /* 0x000fe200078e00ff */
[----:B------:R-:W-:Y:S06]  /*03b0*/  @!P0 BRA `(.L_x_8) ;  /* 0x00000000004c8947 */ /* 0x000fec0003800000 */
[----:B------:R-:W-:-:S13]  /*03c0*/  FSETP.GTU.FTZ.AND P0, PT, |R0|, +INF , PT ;  /* 0x7f8000000000780b */ /* 0x000fda0003f1c200 */
[----:B------:R-:W-:Y:S05]  /*03d0*/  @P0 BREAK.RELIABLE B2 ;  /* 0x0000000000020942 */ /* 0x000fea0003800100 */
[----:B------:R-:W-:Y:S05]  /*03e0*/  @P0 BRA `(.L_x_9) ;  /* 0x0000000400400947 */ /* 0x000fea0003800000 */
[----:B------:R-:W-:-:S05]  /*03f0*/  IMAD.MOV.U32 R10, RZ, RZ, 0x41200000 ;  /* 0x41200000ff0a7424 */ /* 0x000fca00078e00ff */
[----:B------:R-:W-:-:S13]  /*0400*/  LOP3.LUT P0, RZ, R10, 0x7fffffff, R9, 0xc8, !PT ;  /* 0x7fffffff0aff7812 */ /* 0x000fda000780c809 */
[----:B------:R-:W-:Y:S05]  /*0410*/  @!P0 BREAK.RELIABLE B2 ;  /* 0x0000000000028942 */ /* 0x000fea0003800100 */
[----:B------:R-:W-:Y:S05]  /*0420*/  @!P0 BRA `(.L_x_10) ;  /* 0x0000000400288947 */ /* 0x000fea0003800000 */
[----:B------:R-:W-:-:S13]  /*0430*/  LOP3.LUT P0, RZ, R9, 0x7fffffff, RZ, 0xc0, !PT ;  /* 0x7fffffff09ff7812 */ /* 0x000fda000780c0ff */
[----:B------:R-:W-:Y:S05]  /*0440*/  @!P0 BREAK.RELIABLE B2 ;  /* 0x0000000000028942 */ /* 0x000fea0003800100 */
[----:B------:R-:W-:Y:S05]  /*0450*/  @!P0 BRA `(.L_x_11) ;  /* 0x0000000400148947 */ /* 0x000fea0003800000 */
[----:B------:R-:W-:Y:S02]  /*0460*/  FSETP.NEU.FTZ.AND P1, PT, |R0|, +INF , PT ;  /* 0x7f8000000000780b */ /* 0x000fe40003f3d200 */
[----:B------:R-:W-:-:S04]  /*0470*/  LOP3.LUT P0, RZ, R10, 0x7fffffff, RZ, 0xc0, !PT ;  /* 0x7fffffff0aff7812 */ /* 0x000fc8000780c0ff */
[----:B------:R-:W-:-:S13]  /*0480*/  PLOP3.LUT P0, PT, P1, P0, PT, 0x2f, 0xf2 ;  /* 0x0000000000f2781c */ /* 0x000fda0000f00577 */
[----:B------:R-:W-:Y:S05]  /*0490*/  @P0 BREAK.RELIABLE B2 ;  /* 0x0000000000020942 */ /* 0x000fea0003800100 */
[----:B------:R-:W-:Y:S05]  /*04a0*/  @P0 BRA `(.L_x_12) ;  /* 0x0000000000f40947 */ /* 0x000fea0003800000 */
[----:B------:R-:W-:-:S13]  /*04b0*/  ISETP.GE.AND P0, PT, R12, RZ, PT ;  /* 0x000000ff0c00720c */ /* 0x000fda0003f06270 */
[----:B------:R-:W-:Y:S02]  /*04c0*/  @P0 IMAD.MOV.U32 R10, RZ, RZ, RZ ;  /* 0x000000ffff0a0224 */ /* 0x000fe400078e00ff */
[----:B------:R-:W-:Y:S01]  /*04d0*/  @!P0 FFMA R9, R0, 1.84467440737095516160e+19, RZ ;  /* 0x5f80000000098823 */ /* 0x000fe200000000ff */
[----:B------:R-:W-:-:S07]  /*04e0*/  @!P0 IMAD.MOV.U32 R10, RZ, RZ, -0x40 ;  /* 0xffffffc0ff0a8424 */ /* 0x000fce00078e00ff */
.L_x_8:
[----:B------:R-:W-:Y:S05]  /*04f0*/  BSYNC.RELIABLE B2 ;  /* 0x0000000000027941 */ /* 0x000fea0003800100 */
.L_x_7:
[----:B------:R-:W-:Y:S01]  /*0500*/  UMOV UR5, 0x41200000 ;  /* 0x4120000000057882 */ /* 0x000fe20000000000 */
[----:B------:R-:W-:Y:S01]  /*0510*/  VIADD R11, R11, 0xffffff81 ;  /* 0xffffff810b0b7836 */ /* 0x000fe20000000000 */
[----:B------:R-:W-:Y:S01]  /*0520*/  UIADD3 UR5, UPT, UPT, UR5, -0x1800000, URZ ;  /* 0xfe80000005057890 */ /* 0x000fe2000fffe0ff */
[----:B------:R-:W-:Y:S02]  /*0530*/  BSSY.RECONVERGENT B2, `(.L_x_13) ;  /* 0x0000033000027945 */ /* 0x000fe40003800200 */
[----:B------:R-:W-:Y:S01]  /*0540*/  IMAD R0, R11, -0x800000, R9 ;  /* 0xff8000000b007824 */ /* 0x000fe200078e0209 */
[----:B------:R-:W-:Y:S02]  /*0550*/  IADD3 R10, PT, PT, R10, -0x3, R11 ;  /* 0xfffffffd0a0a7810 */ /* 0x000fe40007ffe00b */
[----:B------:R-:W-:-:S03]  /*0560*/  FADD.FTZ R13, -RZ, -UR5 ;  /* 0x80000005ff0d7e21 */ /* 0x000fc60008010100 */
[----:B------:R-:W0:Y:S02]  /*0570*/  MUFU.RCP R12, UR5 ;  /* 0x00000005000c7d08 */ /* 0x000e240008001000 */
[----:B0-----:R-:W-:-:S04]  /*0580*/  FFMA R15, R12, R13, 1 ;  /* 0x3f8000000c0f7423 */ /* 0x001fc8000000000d */
[----:B------:R-:W-:-:S04]  /*0590*/  FFMA R15, R12, R15, R12 ;  /* 0x0000000f0c0f7223 */ /* 0x000fc8000000000c */
[----:B------:R-:W-:-:S04]  /*05a0*/  FFMA R12, R0, R15, RZ ;  /* 0x0000000f000c7223 */ /* 0x000fc800000000ff */
[----:B------:R-:W-:-:S04]  /*05b0*/  FFMA R9, R13, R12, R0 ;  /* 0x0000000c0d097223 */ /* 0x000fc80000000000 */
[----:B------:R-:W-:-:S04]  /*05c0*/  FFMA R12, R15, R9, R12 ;  /* 0x000000090f0c7223 */ /* 0x000fc8000000000c */
[----:B------:R-:W-:-:S04]  /*05d0*/  FFMA R13, R13, R12, R0 ;  /* 0x0000000c0d0d7223 */ /* 0x000fc80000000000 */
[----:B------:R-:W-:-:S05]  /*05e0*/  FFMA R0, R15, R13, R12 ;  /* 0x0000000d0f007223 */ /* 0x000fca000000000c */
[----:B------:R-:W-:-:S04]  /*05f0*/  SHF.R.U32.HI R9, RZ, 0x17, R0 ;  /* 0x00000017ff097819 */ /* 0x000fc80000011600 */
[----:B------:R-:W-:-:S05]  /*0600*/  LOP3.LUT R9, R9, 0xff, RZ, 0xc0, !PT ;  /* 0x000000ff09097812 */ /* 0x000fca00078ec0ff */
[----:B------:R-:W-:-:S04]  /*0610*/  IMAD.IADD R14, R9, 0x1, R10 ;  /* 0x00000001090e7824 */ /* 0x000fc800078e020a */
[----:B------:R-:W-:-:S05]  /*0620*/  VIADD R9, R14, 0xffffffff ;  /* 0xffffffff0e097836 */ /* 0x000fca0000000000 */
[----:B------:R-:W-:-:S13]  /*0630*/  ISETP.GE.U32.AND P0, PT, R9, 0xfe, PT ;  /* 0x000000fe0900780c */ /* 0x000fda0003f06070 */
[----:B------:R-:W-:Y:S05]  /*0640*/  @!P0 BRA `(.L_x_14) ;  /* 0x0000000000808947 */ /* 0x000fea0003800000 */
[----:B------:R-:W-:-:S13]  /*0650*/  ISETP.GT.AND P0, PT, R14, 0xfe, PT ;  /* 0x000000fe0e00780c */ /* 0x000fda0003f04270 */
[----:B------:R-:W-:Y:S05]  /*0660*/  @P0 BRA `(.L_x_15) ;  /* 0x00000000006c0947 */ /* 0x000fea0003800000 */
[----:B------:R-:W-:-:S13]  /*0670*/  ISETP.GE.AND P0, PT, R14, 0x1, PT ;  /* 0x000000010e00780c */ /* 0x000fda0003f06270 */
[----:B------:R-:W-:Y:S05]  /*0680*/  @P0 BRA `(.L_x_16) ;  /* 0x0000000000740947 */ /* 0x000fea0003800000 */
[----:B------:R-:W-:Y:S02]  /*0690*/  ISETP.GE.AND P0, PT, R14, -0x18, PT ;  /* 0xffffffe80e00780c */ /* 0x000fe40003f06270 */
[----:B------:R-:W-:-:S11]  /*06a0*/  LOP3.LUT R0, R0, 0x80000000, RZ, 0xc0, !PT ;  /* 0x8000000000007812 */ /* 0x000fd600078ec0ff */
[----:B------:R-:W-:Y:S05]  /*06b0*/  @!P0 BRA `(.L_x_16) ;  /* 0x0000000000688947 */ /* 0x000fea0003800000 */
[CCC-:B------:R-:W-:Y:S01]  /*06c0*/  FFMA.RZ R9, R15.reuse, R13.reuse, R12.reuse ;  /* 0x0000000d0f097223 */ /* 0x1c0fe2000000c00c */
[-CC-:B------:R-:W-:Y:S01]  /*06d0*/  FFMA.RM R10, R15, R13.reuse, R12.reuse ;  /* 0x0000000d0f0a7223 */ /* 0x180fe2000000400c */
[C---:B------:R-:W-:Y:S02]  /*06e0*/  ISETP.NE.AND P3, PT, R14.reuse, RZ, PT ;  /* 0x000000ff0e00720c */ /* 0x040fe40003f65270 */
[C---:B------:R-:W-:Y:S02]  /*06f0*/  ISETP.NE.AND P1, PT, R14.reuse, RZ, PT ;  /* 0x000000ff0e00720c */ /* 0x040fe40003f25270 */
[----:B------:R-:W-:Y:S01]  /*0700*/  LOP3.LUT R11, R9, 0x7fffff, RZ, 0xc0, !PT ;  /* 0x007fffff090b7812 */ /* 0x000fe200078ec0ff */
[----:B------:R-:W-:Y:S01]  /*0710*/  FFMA.RP R9, R15, R13, R12 ;  /* 0x0000000d0f097223 */ /* 0x000fe2000000800c */
[----:B------:R-:W-:Y:S02]  /*0720*/  VIADD R12, R14, 0x20 ;  /* 0x000000200e0c7836 */ /* 0x000fe40000000000 */
[----:B------:R-:W-:Y:S01]  /*0730*/  LOP3.LUT R11, R11, 0x800000, RZ, 0xfc, !PT ;  /* 0x008000000b0b7812 */ /* 0x000fe200078efcff */
[----:B------:R-:W-:Y:S01]  /*0740*/  IMAD.MOV R13, RZ, RZ, -R14 ;  /* 0x000000ffff0d7224 */ /* 0x000fe200078e0a0e */
[----:B------:R-:W-:-:S02]  /*0750*/  FSETP.NEU.FTZ.AND P0, PT, R9, R10, PT ;  /* 0x0000000a0900720b */ /* 0x000fc40003f1d000 */
[----:B------:R-:W-:Y:S02]  /*0760*/  SHF.L.U32 R12, R11, R12, RZ ;  /* 0x0000000c0b0c7219 */ /* 0x000fe400000006ff */
[----:B------:R-:W-:Y:S02]  /*0770*/  SEL R10, R13, RZ, P3 ;  /* 0x000000ff0d0a7207 */ /* 0x000fe40001800000 */
[----:B------:R-:W-:Y:S02]  /*0780*/  ISETP.NE.AND P1, PT, R12, RZ, P1 ;  /* 0x000000ff0c00720c */ /* 0x000fe40000f25270 */
[----:B------:R-:W-:Y:S02]  /*0790*/  SHF.R.U32.HI R10, RZ, R10, R11 ;  /* 0x0000000aff0a7219 */ /* 0x000fe4000001160b */
[----:B------:R-:W-:Y:S02]  /*07a0*/  PLOP3.LUT P0, PT, P0, P1, PT, 0xf8, 0x8f ;  /* 0x00000000008f781c */ /* 0x000fe40000703f70 */
[----:B------:R-:W-:-:S02]  /*07b0*/  SHF.R.U32.HI R12, RZ, 0x1, R10 ;  /* 0x00000001ff0c7819 */ /* 0x000fc4000001160a */
[----:B------:R-:W-:-:S04]  /*07c0*/  SEL R9, RZ, 0x1, !P0 ;  /* 0x00000001ff097807 */ /* 0x000fc80004000000 */
[----:B------:R-:W-:-:S04]  /*07d0*/  LOP3.LUT R9, R9, 0x1, R12, 0xf8, !PT ;  /* 0x0000000109097812 */ /* 0x000fc800078ef80c */
[----:B------:R-:W-:-:S05]  /*07e0*/  LOP3.LUT R9, R9, R10, RZ, 0xc0, !PT ;  /* 0x0000000a09097212 */ /* 0x000fca00078ec0ff */
[----:B------:R-:W-:-:S05]  /*07f0*/  IMAD.IADD R9, R12, 0x1, R9 ;  /* 0x000000010c097824 */ /* 0x000fca00078e0209 */
[----:B------:R-:W-:Y:S01]  /*0800*/  LOP3.LUT R0, R9, R0, RZ, 0xfc, !PT ;  /* 0x0000000009007212 */ /* 0x000fe200078efcff */
[----:B------:R-:W-:Y:S06]  /*0810*/  BRA `(.L_x_16) ;  /* 0x0000000000107947 */ /* 0x000fec0003800000 */
.L_x_15:
[----:B------:R-:W-:-:S04]  /*0820*/  LOP3.LUT R0, R0, 0x80000000, RZ, 0xc0, !PT ;  /* 0x8000000000007812 */ /* 0x000fc800078ec0ff */
[----:B------:R-:W-:Y:S01]  /*0830*/  LOP3.LUT R0, R0, 0x7f800000, RZ, 0xfc, !PT ;  /* 0x7f80000000007812 */ /* 0x000fe200078efcff */
[----:B------:R-:W-:Y:S06]  /*0840*/  BRA `(.L_x_16) ;  /* 0x0000000000047947 */ /* 0x000fec0003800000 */
.L_x_14:
[----:B------:R-:W-:-:S07]  /*0850*/  IMAD R0, R10, 0x800000, R0 ;  /* 0x008000000a007824 */ /* 0x000fce00078e0200 */
.L_x_16:
[----:B------:R-:W-:Y:S05]  /*0860*/  BSYNC.RECONVERGENT B2 ;  /* 0x0000000000027941 */ /* 0x000fea0003800200 */
.L_x_13:
[----:B------:R-:W-:Y:S05]  /*0870*/  BRA `(.L_x_17) ;  /* 0x0000000000207947 */ /* 0x000fea0003800000 */
.L_x_12:
[----:B------:R-:W-:-:S04]  /*0880*/  LOP3.LUT R0, R10, 0x80000000, R9, 0x48, !PT ;  /* 0x800000000a007812 */ /* 0x000fc800078e4809 */
[----:B------:R-:W-:Y:S01]  /*0890*/  LOP3.LUT R0, R0, 0x7f800000, RZ, 0xfc, !PT ;  /* 0x7f80000000007812 */ /* 0x000fe200078efcff */
[----:B------:R-:W-:Y:S06]  /*08a0*/  BRA `(.L_x_17) ;  /* 0x0000000000147947 */ /* 0x000fec0003800000 */
.L_x_11:
[----:B------:R-:W-:Y:S01]  /*08b0*/  LOP3.LUT R0, R10, 0x80000000, R9, 0x48, !PT ;  /* 0x800000000a007812 */ /* 0x000fe200078e4809 */
[----:B------:R-:W-:Y:S06]  /*08c0*/  BRA `(.L_x_17) ;  /* 0x00000000000c7947 */ /* 0x000fec0003800000 */
.L_x_10:
[----:B------:R-:W0:Y:S01]  /*08d0*/  MUFU.RSQ R0, -QNAN ;  /* 0xffc0000000007908 */ /* 0x000e220000001400 */
[----:B------:R-:W-:Y:S05]  /*08e0*/  BRA `(.L_x_17) ;  /* 0x0000000000047947 */ /* 0x000fea0003800000 */
.L_x_9:
[----:B------:R-:W-:-:S07]  /*08f0*/  FADD.FTZ R0, R0, 10 ;  /* 0x4120000000007421 */ /* 0x000fce0000010000 */
.L_x_17:
[----:B------:R-:W-:Y:S05]  /*0900*/  BSYNC.RECONVERGENT B0 ;  /* 0x0000000000007941 */ /* 0x000fea0003800200 */
.L_x_6:
[----:B------:R-:W-:-:S04]  /*0910*/  IMAD.MOV.U32 R9, RZ, RZ, 0x0 ;  /* 0x00000000ff097424 */ /* 0x000fc800078e00ff */
[----:B0-----:R-:W-:Y:S05]  /*0920*/  RET.REL.NODEC R8 `(_Z16fillHistogramGPUPfPi) ;  /* 0xfffffff408b47950 */ /* 0x001fea0003c3ffff */
.L_x_18:
[----:B------:R-:W-:-:S00]  /*0930*/  BRA `(.L_x_18) ;  /* 0xfffffffc00fc7947 */ /* 0x000fc0000383ffff */
[----:B------:R-:W-:-:S00]  /*0940*/  NOP ;  /* 0x0000000000007918 */ /* 0x000fc00000000000 */
        /* <DEDUP_REMOVED lines=11> */
.L_x_19:


//--------------------- .nv.shared._Z16fillHistogramGPUPfPi --------------------------
	.section	.nv.shared._Z16fillHistogramGPUPfPi,"aw",@nobits
	.sectionflags	@""
	.align	4
.nv.shared._Z16fillHistogramGPUPfPi:
	.zero		1064


//--------------------- .nv.shared.reserved.0     --------------------------
	.section	.nv.shared.reserved.0,"aw",@nobits
	.weak		__nv_reservedSMEM_offset_0_alias
	.size		__nv_reservedSMEM_offset_0_alias, 0, 64
	.other		__nv_reservedSMEM_offset_0_alias,@"STO_CUDA_RESERVED_SHARED STV_DEFAULT"
__nv_reservedSMEM_offset_0_alias:
	.zero		0
	.zero		64


//--------------------- .nv.constant0._Z16fillHistogramGPUPfPi --------------------------
	.section	.nv.constant0._Z16fillHistogramGPUPfPi,"a",@progbits
	.sectionflags	@""
	.align	4
.nv.constant0._Z16fillHistogramGPUPfPi:
	.zero		912


//--------------------- SYMBOLS --------------------------

	.type		.nv.reservedSmem.offset0,@object
	.size		.nv.reservedSmem.offset0,0x4
	.type		.nv.reservedSmem.cap,@object
	.size		.nv.reservedSmem.cap,0x4
